	.headerflags	@"EF_CUDA_TEXMODE_UNIFIED EF_CUDA_64BIT_ADDRESS EF_CUDA_ACCELERATORS EF_CUDA_SM90 EF_CUDA_VIRTUAL_SM(EF_CUDA_SM90)"
	.elftype	@"ET_EXEC"


//--------------------- .nv.info                  --------------------------
	.section	.nv.info,"",@"SHT_CUDA_INFO"
	.align	4


	//----- nvinfo : EIATTR_REGCOUNT
	.align		4
        /*0000*/ 	.byte	0x04, 0x2f
        /*0002*/ 	.short	(.L_1 - .L_0)
	.align		4
.L_0:
        /*0004*/ 	.word	index@(triton_poi_fused_avg_pool2d_5)
        /*0008*/ 	.word	0x00000022


	//----- nvinfo : EIATTR_MIN_STACK_SIZE
	.align		4
.L_1:
        /*000c*/ 	.byte	0x04, 0x12
        /*000e*/ 	.short	(.L_3 - .L_2)
	.align		4
.L_2:
        /*0010*/ 	.word	index@(triton_poi_fused_avg_pool2d_5)
        /*0014*/ 	.word	0x00000000


	//----- nvinfo : EIATTR_FRAME_SIZE
	.align		4
.L_3:
        /*0018*/ 	.byte	0x04, 0x11
        /*001a*/ 	.short	(.L_5 - .L_4)
	.align		4
.L_4:
        /*001c*/ 	.word	index@(triton_poi_fused_avg_pool2d_5)
        /*0020*/ 	.word	0x00000000


	//----- nvinfo : EIATTR_MIN_STACK_SIZE
	.align		4
.L_5:
        /*0024*/ 	.byte	0x04, 0x12
        /*0026*/ 	.short	(.L_7 - .L_6)
	.align		4
.L_6:
        /*0028*/ 	.word	index@(triton_poi_fused_avg_pool2d_5)
        /*002c*/ 	.word	0x00000000
.L_7:


//--------------------- .nv.info.triton_poi_fused_avg_pool2d_5 --------------------------
	.section	.nv.info.triton_poi_fused_avg_pool2d_5,"",@"SHT_CUDA_INFO"
	.sectionflags	@""
	.align	4


	//----- nvinfo : EIATTR_CUDA_API_VERSION
	.align		4
        /*0000*/ 	.byte	0x04, 0x37
        /*0002*/ 	.short	(.L_9 - .L_8)
.L_8:
        /*0004*/ 	.word	0x0000007c


	//----- nvinfo : EIATTR_KPARAM_INFO
	.align		4
.L_9:
        /*0008*/ 	.byte	0x04, 0x17
        /*000a*/ 	.short	(.L_11 - .L_10)
.L_10:
        /*000c*/ 	.word	0x00000000
        /*0010*/ 	.short	0x0002
        /*0012*/ 	.short	0x0010
        /*0014*/ 	.byte	0x00, 0xf0, 0x11, 0x00


	//----- nvinfo : EIATTR_KPARAM_INFO
	.align		4
.L_11:
        /*0018*/ 	.byte	0x04, 0x17
        /*001a*/ 	.short	(.L_13 - .L_12)
.L_12:
        /*001c*/ 	.word	0x00000000
        /*0020*/ 	.short	0x0001
        /*0022*/ 	.short	0x0008
        /*0024*/ 	.byte	0x00, 0xf4, 0x21, 0x00


	//----- nvinfo : EIATTR_KPARAM_INFO
	.align		4
.L_13:
        /*0028*/ 	.byte	0x04, 0x17
        /*002a*/ 	.short	(.L_15 - .L_14)
.L_14:
        /*002c*/ 	.word	0x00000000
        /*0030*/ 	.short	0x0000
        /*0032*/ 	.short	0x0000
        /*0034*/ 	.byte	0x00, 0xf4, 0x21, 0x00


	//----- nvinfo : EIATTR_SPARSE_MMA_MASK
	.align		4
.L_15:
        /*0038*/ 	.byte	0x03, 0x50
        /*003a*/ 	.short	0x0000


	//----- nvinfo : EIATTR_MAXREG_COUNT
	.align		4
        /*003c*/ 	.byte	0x03, 0x1b
        /*003e*/ 	.short	0x00ff


	//----- nvinfo : EIATTR_EXIT_INSTR_OFFSETS
	.align		4
        /*0040*/ 	.byte	0x04, 0x1c
        /*0042*/ 	.short	(.L_17 - .L_16)


	//   ....[0]....
.L_16:
        /*0044*/ 	.word	0x00000930


	//   ....[1]....
        /*0048*/ 	.word	0x00000950


	//----- nvinfo : EIATTR_REQNTID
	.align		4
.L_17:
        /*004c*/ 	.byte	0x04, 0x10
        /*004e*/ 	.short	(.L_19 - .L_18)
.L_18:
        /*0050*/ 	.word	0x00000020
        /*0054*/ 	.word	0x00000001
        /*0058*/ 	.word	0x00000001


	//----- nvinfo : EIATTR_CBANK_PARAM_SIZE
	.align		4
.L_19:
        /*005c*/ 	.byte	0x03, 0x19
        /*005e*/ 	.short	0x0014


	//----- nvinfo : EIATTR_PARAM_CBANK
	.align		4
        /*0060*/ 	.byte	0x04, 0x0a
        /*0062*/ 	.short	(.L_21 - .L_20)
	.align		4
.L_20:
        /*0064*/ 	.word	index@(.nv.constant0.triton_poi_fused_avg_pool2d_5)
        /*0068*/ 	.short	0x0210
        /*006a*/ 	.short	0x0014


	//----- nvinfo : EIATTR_SW_WAR
	.align		4
.L_21:
        /*006c*/ 	.byte	0x04, 0x36
        /*006e*/ 	.short	(.L_23 - .L_22)
.L_22:
        /*0070*/ 	.word	0x00000008
.L_23:


//--------------------- .nv.callgraph             --------------------------
	.section	.nv.callgraph,"",@"SHT_CUDA_CALLGRAPH"
	.align	4
	.sectionentsize	8
	.align		4
        /*0000*/ 	.word	0x00000000
	.align		4
        /*0004*/ 	.word	0xffffffff
	.align		4
        /*0008*/ 	.word	0x00000000
	.align		4
        /*000c*/ 	.word	0xfffffffe
	.align		4
        /*0010*/ 	.word	0x00000000
	.align		4
        /*0014*/ 	.word	0xfffffffd
	.align		4
        /*0018*/ 	.word	0x00000000
	.align		4
        /*001c*/ 	.word	0xfffffffc


//--------------------- .text.triton_poi_fused_avg_pool2d_5 --------------------------
	.section	.text.triton_poi_fused_avg_pool2d_5,"ax",@progbits
	.align	128
        .global         triton_poi_fused_avg_pool2d_5
        .type           triton_poi_fused_avg_pool2d_5,@function
        .size           triton_poi_fused_avg_pool2d_5,(.L_x_1 - triton_poi_fused_avg_pool2d_5)
        .other          triton_poi_fused_avg_pool2d_5,@"STO_CUDA_ENTRY STV_DEFAULT"
triton_poi_fused_avg_pool2d_5:
.text.triton_poi_fused_avg_pool2d_5:
[----:B------:R-:W0:Y:S01]  /*0000*/  LDC R1, c[0x0][0x28] ;  /* 0x00000a00ff017b82 */ /* 0x000e220000000800 */
[----:B------:R-:W1:Y:S01]  /*0010*/  S2R R3, SR_TID.X ;  /* 0x0000000000037919 */ /* 0x000e620000002100 */
[----:B------:R-:W-:Y:S01]  /*0020*/  ULDC.64 UR4, c[0x0][0x208] ;  /* 0x0000820000047ab9 */ /* 0x000fe20000000a00 */
[----:B------:R-:W2:Y:S01]  /*0030*/  S2R R0, SR_CTAID.X ;  /* 0x0000000000007919 */ /* 0x000ea20000002500 */
[----:B-1----:R-:W-:Y:S02]  /*0040*/  IMAD.SHL.U32 R3, R3, 0x2, RZ ;  /* 0x0000000203037824 */ /* 0x002fe400078e00ff */
[----:B--2---:R-:W-:Y:S01]  /*0050*/  IMAD.SHL.U32 R2, R0, 0x40, RZ ;  /* 0x0000004000027824 */ /* 0x004fe200078e00ff */
[----:B------:R-:W-:-:S04]  /*0060*/  SHF.R.U32.HI R6, RZ, 0x19, R0 ;  /* 0x00000019ff067819 */ /* 0x000fc80000011600 */
[----:B------:R-:W-:Y:S02]  /*0070*/  LOP3.LUT R0, R2, 0x3e, R3, 0xf8, !PT ;  /* 0x0000003e02007812 */ /* 0x000fe400078ef803 */
[----:B------:R-:W-:Y:S02]  /*0080*/  SGXT.U32 R6, R6, 0x1 ;  /* 0x000000010606781a */ /* 0x000fe40000000000 */
[----:B------:R-:W-:Y:S01]  /*0090*/  SHF.R.S32.HI R4, RZ, 0x1, R0 ;  /* 0x00000001ff047819 */ /* 0x000fe20000011400 */
[----:B------:R-:W-:Y:S01]  /*00a0*/  IMAD.SHL.U32 R21, R0, 0x4, RZ ;  /* 0x0000000400157824 */ /* 0x000fe200078e00ff */
[----:B------:R-:W-:Y:S02]  /*00b0*/  IADD3 R5, R2, 0x1, RZ ;  /* 0x0000000102057810 */ /* 0x000fe40007ffe0ff */
[----:B------:R-:W1:Y:S01]  /*00c0*/  LDC.64 R2, c[0x0][0x210] ;  /* 0x00008400ff027b82 */ /* 0x000e620000000a00 */
[--C-:B------:R-:W-:Y:S02]  /*00d0*/  IMAD.IADD R7, R4, 0x1, R6.reuse ;  /* 0x0000000104077824 */ /* 0x100fe400078e0206 */
[----:B------:R-:W-:-:S03]  /*00e0*/  IMAD.IADD R6, R5, 0x1, R6 ;  /* 0x0000000105067824 */ /* 0x000fc600078e0206 */
[----:B------:R-:W-:Y:S02]  /*00f0*/  LOP3.LUT R7, R7, 0xfffffffe, RZ, 0xc0, !PT ;  /* 0xfffffffe07077812 */ /* 0x000fe400078ec0ff */
[----:B------:R-:W-:Y:S02]  /*0100*/  LOP3.LUT R6, R6, 0xffffffc2, RZ, 0xc0, !PT ;  /* 0xffffffc206067812 */ /* 0x000fe400078ec0ff */
[----:B------:R-:W-:-:S03]  /*0110*/  IADD3 R4, R4, -R7, RZ ;  /* 0x8000000704047210 */ /* 0x000fc60007ffe0ff */
[----:B------:R-:W-:Y:S01]  /*0120*/  IMAD.IADD R9, R5, 0x1, -R6 ;  /* 0x0000000105097824 */ /* 0x000fe200078e0a06 */
[----:B------:R-:W-:Y:S01]  /*0130*/  ISETP.GT.AND P4, PT, R4, RZ, PT ;  /* 0x000000ff0400720c */ /* 0x000fe20003f84270 */
[----:B------:R-:W-:-:S03]  /*0140*/  IMAD.MOV.U32 R5, RZ, RZ, RZ ;  /* 0x000000ffff057224 */ /* 0x000fc600078e00ff */
[C---:B------:R-:W-:Y:S02]  /*0150*/  ISETP.GT.AND P2, PT, R9.reuse, RZ, P4 ;  /* 0x000000ff0900720c */ /* 0x040fe40002744270 */
[----:B------:R-:W-:Y:S02]  /*0160*/  LEA R23, R9, R21, 0x1 ;  /* 0x0000001509177211 */ /* 0x000fe400078e08ff */
[----:B------:R-:W-:-:S03]  /*0170*/  ISETP.LT.AND P2, PT, R0, 0x40, P2 ;  /* 0x000000400000780c */ /* 0x000fc60001741270 */
[----:B------:R-:W-:-:S04]  /*0180*/  VIADD R7, R23, 0xfffffffb ;  /* 0xfffffffb17077836 */ /* 0x000fc80000000000 */
[----:B-1----:R-:W-:-:S06]  /*0190*/  IMAD.WIDE R6, R7, 0x4, R2 ;  /* 0x0000000407067825 */ /* 0x002fcc00078e0202 */
[----:B------:R1:W2:Y:S01]  /*01a0*/  @P2 LDG.E.EL R5, desc[UR4][R6.64] ;  /* 0x0000000406052981 */ /* 0x0002a2000c2e1900 */
[C---:B------:R-:W-:Y:S02]  /*01b0*/  ISETP.GT.AND P0, PT, R9.reuse, -0x1, P4 ;  /* 0xffffffff0900780c */ /* 0x040fe40002704270 */
[----:B------:R-:W-:Y:S02]  /*01c0*/  CS2R R24, SRZ ;  /* 0x0000000000187805 */ /* 0x000fe4000001ff00 */
[----:B------:R-:W-:Y:S01]  /*01d0*/  ISETP.GT.AND P6, PT, R9, RZ, PT ;  /* 0x000000ff0900720c */ /* 0x000fe20003fc4270 */
[----:B------:R-:W-:Y:S01]  /*01e0*/  VIADD R15, R23, 0xfffffffd ;  /* 0xfffffffd170f7836 */ /* 0x000fe20000000000 */
[C---:B------:R-:W-:Y:S02]  /*01f0*/  ISETP.LT.AND P0, PT, R0.reuse, 0x40, P0 ;  /* 0x000000400000780c */ /* 0x040fe40000701270 */
[----:B------:R-:W-:Y:S01]  /*0200*/  ISETP.GE.AND P3, PT, R0, 0x40, PT ;  /* 0x000000400000780c */ /* 0x000fe20003f66270 */
[----:B------:R-:W-:Y:S01]  /*0210*/  IMAD.WIDE R14, R15, 0x4, R2 ;  /* 0x000000040f0e7825 */ /* 0x000fe200078e0202 */
[C---:B------:R-:W-:Y:S01]  /*0220*/  LOP3.LUT R8, R4.reuse, R9, RZ, 0xfc, !PT ;  /* 0x0000000904087212 */ /* 0x040fe200078efcff */
[----:B-1----:R-:W-:Y:S01]  /*0230*/  HFMA2.MMA R6, -RZ, RZ, 0, 0 ;  /* 0x00000000ff067435 */ /* 0x002fe200000001ff */
[----:B------:R-:W-:Y:S01]  /*0240*/  ISETP.GT.AND P1, PT, R4, -0x1, PT ;  /* 0xffffffff0400780c */ /* 0x000fe20003f24270 */
[----:B------:R-:W-:Y:S01]  /*0250*/  IMAD.SHL.U32 R7, R9, 0x2, RZ ;  /* 0x0000000209077824 */ /* 0x000fe200078e00ff */
[----:B------:R-:W-:-:S02]  /*0260*/  IADD3 R11, R23, -0x4, RZ ;  /* 0xfffffffc170b7810 */ /* 0x000fc40007ffe0ff */
[----:B------:R-:W-:Y:S01]  /*0270*/  ISETP.GT.AND P5, PT, R8, -0x1, !P3 ;  /* 0xffffffff0800780c */ /* 0x000fe20005fa4270 */
[C---:B------:R-:W-:Y:S02]  /*0280*/  VIADD R10, R7.reuse, 0xffffffff ;  /* 0xffffffff070a7836 */ /* 0x040fe40000000000 */
[----:B------:R-:W-:Y:S01]  /*0290*/  VIADD R7, R7, 0x2 ;  /* 0x0000000207077836 */ /* 0x000fe20000000000 */
[----:B------:R-:W-:Y:S01]  /*02a0*/  IADD3 R13, R21, -0x3, RZ ;  /* 0xfffffffd150d7810 */ /* 0x000fe20007ffe0ff */
[----:B------:R1:W3:Y:S01]  /*02b0*/  @P0 LDG.E.EL R6, desc[UR4][R14.64] ;  /* 0x000000040e060981 */ /* 0x0002e2000c2e1900 */
[----:B------:R-:W-:Y:S02]  /*02c0*/  SEL R29, R10, RZ, P6 ;  /* 0x000000ff0a1d7207 */ /* 0x000fe40003000000 */
[----:B------:R-:W-:Y:S02]  /*02d0*/  SEL R31, R7, 0x4, !P6 ;  /* 0x00000004071f7807 */ /* 0x000fe40007000000 */
[----:B------:R-:W-:Y:S01]  /*02e0*/  ISETP.LT.AND P6, PT, R0, 0x40, P4 ;  /* 0x000000400000780c */ /* 0x000fe200027c1270 */
[----:B------:R-:W-:Y:S01]  /*02f0*/  IMAD.IADD R17, R10, 0x1, R21 ;  /* 0x000000010a117824 */ /* 0x000fe200078e0215 */
[----:B------:R-:W-:Y:S01]  /*0300*/  CS2R R26, SRZ ;  /* 0x00000000001a7805 */ /* 0x000fe2000001ff00 */
[----:B------:R-:W-:-:S04]  /*0310*/  IMAD.WIDE R12, R13, 0x4, R2 ;  /* 0x000000040d0c7825 */ /* 0x000fc800078e0202 */
[----:B------:R-:W-:Y:S02]  /*0320*/  IMAD.MOV.U32 R7, RZ, RZ, RZ ;  /* 0x000000ffff077224 */ /* 0x000fe400078e00ff */
[----:B------:R-:W-:-:S04]  /*0330*/  IMAD.WIDE R16, R17, 0x4, R2 ;  /* 0x0000000411107825 */ /* 0x000fc800078e0202 */
[----:B------:R4:W5:Y:S01]  /*0340*/  @P6 LDG.E.EL R26, desc[UR4][R12.64] ;  /* 0x000000040c1a6981 */ /* 0x000962000c2e1900 */
[----:B-1----:R-:W-:Y:S01]  /*0350*/  IMAD.WIDE R14, R21, 0x4, R2 ;  /* 0x00000004150e7825 */ /* 0x002fe200078e0202 */
[----:B------:R-:W-:-:S03]  /*0360*/  MOV R28, RZ ;  /* 0x000000ff001c7202 */ /* 0x000fc60000000f00 */
[----:B------:R-:W-:-:S05]  /*0370*/  IMAD.WIDE R18, R23, 0x4, R2 ;  /* 0x0000000417127825 */ /* 0x000fca00078e0202 */
[----:B------:R-:W3:Y:S01]  /*0380*/  @P5 LDG.E.EL R28, desc[UR4][R18.64] ;  /* 0x00000004121c5981 */ /* 0x000ee2000c2e1900 */
[----:B----4-:R-:W-:Y:S01]  /*0390*/  HFMA2.MMA R12, -RZ, RZ, 0, 0 ;  /* 0x00000000ff0c7435 */ /* 0x010fe200000001ff */
[----:B--2---:R-:W-:Y:S02]  /*03a0*/  SEL R5, R5, RZ, P2 ;  /* 0x000000ff05057207 */ /* 0x004fe40001000000 */
[----:B------:R-:W-:Y:S01]  /*03b0*/  ISETP.GT.AND P2, PT, R9, RZ, P1 ;  /* 0x000000ff0900720c */ /* 0x000fe20000f44270 */
[--C-:B------:R-:W-:Y:S01]  /*03c0*/  IMAD.WIDE R8, R11, 0x4, R2.reuse ;  /* 0x000000040b087825 */ /* 0x100fe200078e0202 */
[----:B------:R-:W-:Y:S02]  /*03d0*/  IADD3 R11, R21, -0x4, RZ ;  /* 0xfffffffc150b7810 */ /* 0x000fe40007ffe0ff */
[C---:B------:R-:W-:Y:S02]  /*03e0*/  ISETP.LT.AND P2, PT, R0.reuse, 0x40, P2 ;  /* 0x000000400000780c */ /* 0x040fe40001741270 */
[----:B------:R1:W2:Y:S01]  /*03f0*/  @P0 LDG.E.EL R25, desc[UR4][R8.64] ;  /* 0x0000000408190981 */ /* 0x0002a2000c2e1900 */
[----:B------:R-:W-:Y:S01]  /*0400*/  IMAD.WIDE R10, R11, 0x4, R2 ;  /* 0x000000040b0a7825 */ /* 0x000fe200078e0202 */
[----:B------:R-:W-:-:S04]  /*0410*/  ISETP.LT.AND P1, PT, R0, 0x40, P1 ;  /* 0x000000400000780c */ /* 0x000fc80000f21270 */
[----:B------:R4:W5:Y:S01]  /*0420*/  @P6 LDG.E.EL R24, desc[UR4][R10.64] ;  /* 0x000000040a186981 */ /* 0x000962000c2e1900 */
[----:B------:R-:W-:Y:S01]  /*0430*/  VIADD R21, R23, 0x3 ;  /* 0x0000000317157836 */ /* 0x000fe20000000000 */
[----:B-1----:R-:W-:-:S03]  /*0440*/  CS2R R8, SRZ ;  /* 0x0000000000087805 */ /* 0x002fc6000001ff00 */
[----:B------:R1:W5:Y:S04]  /*0450*/  @P2 LDG.E.EL R7, desc[UR4][R16.64] ;  /* 0x0000000410072981 */ /* 0x000368000c2e1900 */
[----:B------:R-:W5:Y:S01]  /*0460*/  @P1 LDG.E.EL R27, desc[UR4][R14.64] ;  /* 0x000000040e1b1981 */ /* 0x000f62000c2e1900 */
[----:B0---4-:R-:W-:-:S03]  /*0470*/  CS2R R10, SRZ ;  /* 0x00000000000a7805 */ /* 0x011fc6000001ff00 */
[----:B------:R-:W4:Y:S01]  /*0480*/  @P1 LDG.E.EL R9, desc[UR4][R14.64+0x4] ;  /* 0x000004040e091981 */ /* 0x000f22000c2e1900 */
[--C-:B-1----:R-:W-:Y:S01]  /*0490*/  IMAD.WIDE R16, R21, 0x4, R2.reuse ;  /* 0x0000000415107825 */ /* 0x102fe200078e0202 */
[----:B------:R-:W-:Y:S02]  /*04a0*/  IADD3 R21, R23, 0x4, RZ ;  /* 0x0000000417157810 */ /* 0x000fe40007ffe0ff */
[----:B------:R-:W4:Y:S04]  /*04b0*/  @P5 LDG.E.EL R10, desc[UR4][R18.64+0x4] ;  /* 0x00000404120a5981 */ /* 0x000f28000c2e1900 */
[----:B------:R0:W4:Y:S01]  /*04c0*/  @P2 LDG.E.EL R8, desc[UR4][R16.64] ;  /* 0x0000000410082981 */ /* 0x000122000c2e1900 */
[----:B------:R-:W-:Y:S02]  /*04d0*/  VIADD R23, R23, 0x5 ;  /* 0x0000000517177836 */ /* 0x000fe40000000000 */
[--C-:B------:R-:W-:Y:S01]  /*04e0*/  IMAD.WIDE R20, R21, 0x4, R2.reuse ;  /* 0x0000000415147825 */ /* 0x100fe200078e0202 */
[----:B------:R-:W4:Y:S03]  /*04f0*/  @P1 LDG.E.EL R11, desc[UR4][R14.64+0x10] ;  /* 0x000010040e0b1981 */ /* 0x000f26000c2e1900 */
[----:B------:R-:W-:Y:S01]  /*0500*/  IMAD.WIDE R22, R23, 0x4, R2 ;  /* 0x0000000417167825 */ /* 0x000fe200078e0202 */
[----:B------:R-:W-:Y:S01]  /*0510*/  CS2R R2, SRZ ;  /* 0x0000000000027805 */ /* 0x000fe2000001ff00 */
[----:B------:R-:W4:Y:S05]  /*0520*/  @P5 LDG.E.EL R12, desc[UR4][R20.64] ;  /* 0x00000004140c5981 */ /* 0x000f2a000c2e1900 */
[----:B------:R-:W4:Y:S04]  /*0530*/  @P1 LDG.E.EL R3, desc[UR4][R14.64+0x14] ;  /* 0x000014040e031981 */ /* 0x000f28000c2e1900 */
[----:B------:R-:W4:Y:S01]  /*0540*/  @P5 LDG.E.EL R2, desc[UR4][R22.64] ;  /* 0x0000000416025981 */ /* 0x000f22000c2e1900 */
[----:B------:R-:W-:-:S04]  /*0550*/  IMAD.SHL.U32 R4, R4, 0x2, RZ ;  /* 0x0000000204047824 */ /* 0x000fc800078e00ff */
[----:B0-----:R-:W-:Y:S01]  /*0560*/  VIADD R17, R4, 0x2 ;  /* 0x0000000204117836 */ /* 0x001fe20000000000 */
[----:B------:R-:W-:-:S04]  /*0570*/  IADD3 R13, R4, -0x1, RZ ;  /* 0xffffffff040d7810 */ /* 0x000fc80007ffe0ff */
[----:B------:R-:W-:Y:S02]  /*0580*/  SEL R16, R13, RZ, P4 ;  /* 0x000000ff0d107207 */ /* 0x000fe40002000000 */
[----:B------:R-:W-:-:S03]  /*0590*/  SEL R18, R17, 0x4, !P4 ;  /* 0x0000000411127807 */ /* 0x000fc60006000000 */
[----:B------:R-:W-:Y:S02]  /*05a0*/  IMAD R13, R16, R31, RZ ;  /* 0x0000001f100d7224 */ /* 0x000fe400078e02ff */
[-C--:B------:R-:W-:Y:S02]  /*05b0*/  IMAD R31, R31, R18.reuse, RZ ;  /* 0x000000121f1f7224 */ /* 0x080fe400078e02ff */
[C---:B------:R-:W-:Y:S01]  /*05c0*/  IMAD R13, R29.reuse, R18, R13 ;  /* 0x000000121d0d7224 */ /* 0x040fe200078e020d */
[----:B------:R-:W-:Y:S01]  /*05d0*/  IADD3 R18, -R16, R18, RZ ;  /* 0x0000001210127210 */ /* 0x000fe20007ffe1ff */
[----:B------:R-:W-:Y:S01]  /*05e0*/  IMAD R16, R29, R16, R31 ;  /* 0x000000101d107224 */ /* 0x000fe200078e021f */
[----:B---3--:R-:W-:-:S03]  /*05f0*/  SEL R6, R6, RZ, P0 ;  /* 0x000000ff06067207 */ /* 0x008fc60000000000 */
[----:B------:R-:W-:Y:S01]  /*0600*/  IMAD.SHL.U32 R18, R18, 0x2, RZ ;  /* 0x0000000212127824 */ /* 0x000fe200078e00ff */
[----:B------:R-:W-:-:S04]  /*0610*/  IADD3 R13, -R13, R16, RZ ;  /* 0x000000100d0d7210 */ /* 0x000fc80007ffe1ff */
[----:B------:R-:W-:Y:S02]  /*0620*/  I2FP.F32.S32 R18, R18 ;  /* 0x0000001200127245 */ /* 0x000fe40000201400 */
[----:B------:R-:W-:-:S04]  /*0630*/  I2FP.F32.S32 R13, R13 ;  /* 0x0000000d000d7245 */ /* 0x000fc80000201400 */
[----:B------:R-:W-:Y:S02]  /*0640*/  FSETP.GT.AND P4, PT, |R13|, 8.50705917302346158658e+37, PT ;  /* 0x7e8000000d00780b */ /* 0x000fe40003f84200 */
[----:B------:R-:W-:Y:S02]  /*0650*/  SEL R28, R28, RZ, P5 ;  /* 0x000000ff1c1c7207 */ /* 0x000fe40002800000 */
[----:B--2---:R-:W-:-:S05]  /*0660*/  SEL R4, R25, RZ, P0 ;  /* 0x000000ff19047207 */ /* 0x004fca0000000000 */
[----:B------:R-:W-:Y:S01]  /*0670*/  FADD R5, R5, R4 ;  /* 0x0000000405057221 */ /* 0x000fe20000000000 */
[----:B-----5:R-:W-:-:S03]  /*0680*/  SEL R24, R24, RZ, P6 ;  /* 0x000000ff18187207 */ /* 0x020fc60003000000 */
[----:B------:R-:W-:Y:S01]  /*0690*/  FADD R6, R5, R6 ;  /* 0x0000000605067221 */ /* 0x000fe20000000000 */
[----:B------:R-:W-:Y:S01]  /*06a0*/  SEL R5, R26, RZ, P6 ;  /* 0x000000ff1a057207 */ /* 0x000fe20003000000 */
[----:B------:R-:W-:Y:S01]  /*06b0*/  FADD R24, RZ, R24 ;  /* 0x00000018ff187221 */ /* 0x000fe20000000000 */
[----:B------:R-:W-:-:S03]  /*06c0*/  SEL R7, R7, RZ, P2 ;  /* 0x000000ff07077207 */ /* 0x000fc60001000000 */
[----:B------:R-:W-:Y:S01]  /*06d0*/  FADD R5, R24, R5 ;  /* 0x0000000518057221 */ /* 0x000fe20000000000 */
[----:B------:R-:W-:Y:S02]  /*06e0*/  FSETP.GT.AND P6, PT, |R18|, 8.50705917302346158658e+37, PT ;  /* 0x7e8000001200780b */ /* 0x000fe40003fc4200 */
[----:B------:R-:W-:Y:S01]  /*06f0*/  SEL R4, R27, RZ, P1 ;  /* 0x000000ff1b047207 */ /* 0x000fe20000800000 */
[----:B------:R-:W-:Y:S01]  /*0700*/  FADD R5, RZ, R5 ;  /* 0x00000005ff057221 */ /* 0x000fe20000000000 */
[----:B------:R-:W-:Y:S01]  /*0710*/  FADD R7, R6, R7 ;  /* 0x0000000706077221 */ /* 0x000fe20000000000 */
[----:B------:R-:W-:Y:S02]  /*0720*/  FSETP.GEU.AND P0, PT, |R18|, 1.175494350822287508e-38, PT ;  /* 0x008000001200780b */ /* 0x000fe40003f0e200 */
[----:B------:R-:W-:Y:S01]  /*0730*/  FADD R4, R5, R4 ;  /* 0x0000000405047221 */ /* 0x000fe20000000000 */
[----:B----4-:R-:W-:Y:S02]  /*0740*/  SEL R9, R9, RZ, P1 ;  /* 0x000000ff09097207 */ /* 0x010fe40000800000 */
[----:B------:R-:W-:-:S02]  /*0750*/  SEL R8, R8, RZ, P2 ;  /* 0x000000ff08087207 */ /* 0x000fc40001000000 */
[----:B------:R-:W-:Y:S01]  /*0760*/  FSETP.GEU.AND P2, PT, |R13|, 1.175494350822287508e-38, PT ;  /* 0x008000000d00780b */ /* 0x000fe20003f4e200 */
[----:B------:R-:W-:Y:S01]  /*0770*/  FADD R7, R7, R28 ;  /* 0x0000001c07077221 */ /* 0x000fe20000000000 */
[----:B------:R-:W-:Y:S01]  /*0780*/  SEL R10, R10, RZ, P5 ;  /* 0x000000ff0a0a7207 */ /* 0x000fe20002800000 */
[----:B------:R-:W-:Y:S01]  /*0790*/  FADD R9, R4, R9 ;  /* 0x0000000904097221 */ /* 0x000fe20000000000 */
[----:B------:R-:W-:Y:S01]  /*07a0*/  @P6 FMUL R18, R18, 0.25 ;  /* 0x3e80000012126820 */ /* 0x000fe20000400000 */
[----:B------:R-:W0:Y:S01]  /*07b0*/  LDC.64 R4, c[0x0][0x218] ;  /* 0x00008600ff047b82 */ /* 0x000e220000000a00 */
[----:B------:R-:W-:Y:S01]  /*07c0*/  @P4 FMUL R13, R13, 0.25 ;  /* 0x3e8000000d0d4820 */ /* 0x000fe20000400000 */
[----:B------:R-:W-:Y:S01]  /*07d0*/  FADD R7, R7, R10 ;  /* 0x0000000a07077221 */ /* 0x000fe20000000000 */
[----:B------:R-:W-:Y:S01]  /*07e0*/  SEL R11, R11, RZ, P1 ;  /* 0x000000ff0b0b7207 */ /* 0x000fe20000800000 */
[----:B------:R-:W-:Y:S01]  /*07f0*/  FADD R6, RZ, R9 ;  /* 0x00000009ff067221 */ /* 0x000fe20000000000 */
[----:B------:R-:W-:Y:S01]  /*0800*/  SEL R12, R12, RZ, P5 ;  /* 0x000000ff0c0c7207 */ /* 0x000fe20002800000 */
[----:B------:R-:W-:Y:S01]  /*0810*/  FADD R7, R7, R8 ;  /* 0x0000000807077221 */ /* 0x000fe20000000000 */
[----:B------:R-:W-:Y:S01]  /*0820*/  @!P0 FMUL R18, R18, 16777216 ;  /* 0x4b80000012128820 */ /* 0x000fe20000400000 */
[----:B------:R-:W-:Y:S01]  /*0830*/  @!P2 FMUL R13, R13, 16777216 ;  /* 0x4b8000000d0da820 */ /* 0x000fe20000400000 */
[----:B------:R-:W-:Y:S01]  /*0840*/  SEL R3, R3, RZ, P1 ;  /* 0x000000ff03037207 */ /* 0x000fe20000800000 */
[----:B------:R-:W-:Y:S01]  /*0850*/  FADD R6, R6, R11 ;  /* 0x0000000b06067221 */ /* 0x000fe20000000000 */
[----:B------:R-:W-:Y:S01]  /*0860*/  SEL R2, R2, RZ, P5 ;  /* 0x000000ff02027207 */ /* 0x000fe20002800000 */
[----:B------:R-:W-:Y:S01]  /*0870*/  FADD R7, R7, R12 ;  /* 0x0000000c07077221 */ /* 0x000fe20000000000 */
[----:B------:R-:W1:Y:S01]  /*0880*/  MUFU.RCP R9, R18 ;  /* 0x0000001200097308 */ /* 0x000e620000001000 */
[----:B------:R-:W-:-:S02]  /*0890*/  FADD R6, R6, R3 ;  /* 0x0000000306067221 */ /* 0x000fc40000000000 */
[----:B------:R-:W-:-:S05]  /*08a0*/  FADD R7, R7, R2 ;  /* 0x0000000207077221 */ /* 0x000fca0000000000 */
[----:B------:R-:W2:Y:S01]  /*08b0*/  MUFU.RCP R8, R13 ;  /* 0x0000000d00087308 */ /* 0x000ea20000001000 */
[----:B------:R-:W-:Y:S01]  /*08c0*/  @P6 FMUL R6, R6, 0.25 ;  /* 0x3e80000006066820 */ /* 0x000fe20000400000 */
[----:B------:R-:W-:-:S03]  /*08d0*/  @P4 FMUL R7, R7, 0.25 ;  /* 0x3e80000007074820 */ /* 0x000fc60000400000 */
[----:B------:R-:W-:Y:S01]  /*08e0*/  @!P0 FMUL R6, R6, 16777216 ;  /* 0x4b80000006068820 */ /* 0x000fe20000400000 */
[----:B------:R-:W-:Y:S01]  /*08f0*/  @!P2 FMUL R7, R7, 16777216 ;  /* 0x4b8000000707a820 */ /* 0x000fe20000400000 */
[----:B0-----:R-:W-:-:S04]  /*0900*/  IMAD.WIDE R2, R0, 0x4, R4 ;  /* 0x0000000400027825 */ /* 0x001fc800078e0204 */
[----:B-1----:R-:W-:Y:S01]  /*0910*/  FMUL R6, R9, R6 ;  /* 0x0000000609067220 */ /* 0x002fe20000400000 */
[----:B--2---:R-:W-:Y:S01]  /*0920*/  FMUL R7, R8, R7 ;  /* 0x0000000708077220 */ /* 0x004fe20000400000 */
[----:B------:R-:W-:Y:S06]  /*0930*/  @P3 EXIT ;  /* 0x000000000000394d */ /* 0x000fec0003800000 */
[----:B------:R-:W-:Y:S01]  /*0940*/  STG.E.64 desc[UR4][R2.64], R6 ;  /* 0x0000000602007986 */ /* 0x000fe2000c101b04 */
[----:B------:R-:W-:Y:S05]  /*0950*/  EXIT ;  /* 0x000000000000794d */ /* 0x000fea0003800000 */
.L_x_0:
[----:B------:R-:W-:-:S00]  /*0960*/  BRA `(.L_x_0) ;  /* 0xfffffffc00fc7947 */ /* 0x000fc0000383ffff */
[----:B------:R-:W-:-:S00]  /*0970*/  NOP ;  /* 0x0000000000007918 */ /* 0x000fc00000000000 */
        /* <DEDUP_REMOVED lines=8> */
.L_x_1:


//--------------------- .nv.constant0.triton_poi_fused_avg_pool2d_5 --------------------------
	.section	.nv.constant0.triton_poi_fused_avg_pool2d_5,"a",@progbits
	.sectionflags	@""
	.align	4
.nv.constant0.triton_poi_fused_avg_pool2d_5:
	.zero		548
